//
// Generated by NVIDIA NVVM Compiler
//
// Compiler Build ID: CL-36424714
// Cuda compilation tools, release 13.0, V13.0.88
// Based on NVVM 20.0.0
//

.version 9.0
.target sm_100
.address_size 64

	// .globl	_Z10printArrayPi
.extern .func  (.param .b32 func_retval0) vprintf
(
	.param .b64 vprintf_param_0,
	.param .b64 vprintf_param_1
)
;
.global .align 1 .b8 $str[15] = {97, 114, 114, 97, 121, 91, 37, 100, 93, 58, 32, 37, 100, 10};
.global .align 1 .b8 $str$1[41] = {97, 100, 100, 105, 110, 103, 32, 49, 48, 32, 116, 111, 32, 101, 118, 101, 114, 121, 32, 101, 108, 101, 109, 101, 110, 116, 32, 105, 110, 32, 116, 104, 101, 32, 97, 114, 114, 97, 121, 10};
.global .align 1 .b8 $str$2[4] = {37, 100, 10};

.visible .entry _Z10printArrayPi(
	.param .u64 .ptr .align 1 _Z10printArrayPi_param_0
)
{
	.local .align 8 .b8 	__local_depot0[8];
	.reg .b64 	%SP;
	.reg .b64 	%SPL;
	.reg .pred 	%p<2>;
	.reg .b32 	%r<10>;
	.reg .b64 	%rd<11>;

	mov.u64 	%SPL, __local_depot0;
	cvta.local.u64 	%SP, %SPL;
	ld.param.u64 	%rd1, [_Z10printArrayPi_param_0];
	mov.u32 	%r2, %ctaid.x;
	mov.u32 	%r3, %ntid.x;
	mov.u32 	%r4, %tid.x;
	mad.lo.s32 	%r1, %r2, %r3, %r4;
	setp.gt.s32 	%p1, %r1, 2;
	@%p1 bra 	$L__BB0_2;
	add.u64 	%rd2, %SP, 0;
	add.u64 	%rd3, %SPL, 0;
	cvta.to.global.u64 	%rd4, %rd1;
	mul.wide.s32 	%rd5, %r1, 4;
	add.s64 	%rd6, %rd4, %rd5;
	ld.global.u32 	%r5, [%rd6];
	st.local.v2.u32 	[%rd3], {%r1, %r5};
	mov.u64 	%rd7, $str;
	cvta.global.u64 	%rd8, %rd7;
	{ // callseq 0, 0
	.param .b64 param0;
	st.param.b64 	[param0], %rd8;
	.param .b64 param1;
	st.param.b64 	[param1], %rd2;
	.param .b32 retval0;
	call.uni (retval0), 
	vprintf, 
	(
	param0, 
	param1
	);
	ld.param.b32 	%r6, [retval0];
	} // callseq 0
$L__BB0_2:
	mov.u64 	%rd9, $str$1;
	cvta.global.u64 	%rd10, %rd9;
	{ // callseq 1, 0
	.param .b64 param0;
	st.param.b64 	[param0], %rd10;
	.param .b64 param1;
	st.param.b64 	[param1], 0;
	.param .b32 retval0;
	call.uni (retval0), 
	vprintf, 
	(
	param0, 
	param1
	);
	ld.param.b32 	%r8, [retval0];
	} // callseq 1
	ret;

}
	// .globl	_Z8adding10Pi
.visible .entry _Z8adding10Pi(
	.param .u64 .ptr .align 1 _Z8adding10Pi_param_0
)
{
	.local .align 8 .b8 	__local_depot1[8];
	.reg .b64 	%SP;
	.reg .b64 	%SPL;
	.reg .pred 	%p<2>;
	.reg .b32 	%r<9>;
	.reg .b64 	%rd<9>;

	mov.u64 	%SPL, __local_depot1;
	cvta.local.u64 	%SP, %SPL;
	ld.param.u64 	%rd1, [_Z8adding10Pi_param_0];
	mov.u32 	%r2, %ctaid.x;
	mov.u32 	%r3, %ntid.x;
	mov.u32 	%r4, %tid.x;
	mad.lo.s32 	%r1, %r2, %r3, %r4;
	setp.gt.s32 	%p1, %r1, 2;
	@%p1 bra 	$L__BB1_2;
	add.u64 	%rd2, %SP, 0;
	add.u64 	%rd3, %SPL, 0;
	cvta.to.global.u64 	%rd4, %rd1;
	mul.wide.s32 	%rd5, %r1, 4;
	add.s64 	%rd6, %rd4, %rd5;
	ld.global.u32 	%r5, [%rd6];
	add.s32 	%r6, %r5, 10;
	st.global.u32 	[%rd6], %r6;
	st.local.u32 	[%rd3], %r6;
	mov.u64 	%rd7, $str$2;
	cvta.global.u64 	%rd8, %rd7;
	{ // callseq 2, 0
	.param .b64 param0;
	st.param.b64 	[param0], %rd8;
	.param .b64 param1;
	st.param.b64 	[param1], %rd2;
	.param .b32 retval0;
	call.uni (retval0), 
	vprintf, 
	(
	param0, 
	param1
	);
	ld.param.b32 	%r7, [retval0];
	} // callseq 2
$L__BB1_2:
	ret;

}


// ===== COMPILED SASS (sm_100) =====

	.target	sm_100

	.elftype	@"ET_EXEC"


//--------------------- .note.nv.tkinfo           --------------------------
	.section	.note.nv.tkinfo,"",@"SHT_NOTE"
	.sectionflags	@"SHF_NOTE_NV_TKINFO"
	.tkinfo
        /*0018*/ 	.word	0x00000002
        /*0030*/ 	.string	""
        /*0030*/ 	.string	"ptxas"
        /*0030*/ 	.string	"Cuda compilation tools, release 13.0, V13.0.88"
        /*0030*/ 	.string	"Build cuda_13.0.r13.0/compiler.36424714_0"
        /*0030*/ 	.string	"-arch sm_100 -m 64 "



//--------------------- .note.nv.cuinfo           --------------------------
	.section	.note.nv.cuinfo,"",@"SHT_NOTE"
	.sectionflags	@"SHF_NOTE_NV_CUINFO"
        /*0018*/ 	.short	0x0002
        /*001a*/ 	.short	0x0064
        /*001c*/ 	.short	0x0082
	.zero		2


//--------------------- .nv.info                  --------------------------
	.section	.nv.info,"",@"SHT_CUDA_INFO"
	.align	4


	//----- nvinfo : EIATTR_REGCOUNT
	.align		4
        /*0000*/ 	.byte	0x04, 0x2f
        /*0002*/ 	.short	(.L_4 - .L_3)
	.align		4
.L_3:
        /*0004*/ 	.word	index@(_Z10printArrayPi)
        /*0008*/ 	.word	0x00000018


	//----- nvinfo : EIATTR_FRAME_SIZE
	.align		4
.L_4:
        /*000c*/ 	.byte	0x04, 0x11
        /*000e*/ 	.short	(.L_6 - .L_5)
	.align		4
.L_5:
        /*0010*/ 	.word	index@(_Z10printArrayPi)
        /*0014*/ 	.word	0x00000008


	//----- nvinfo : EIATTR_REGCOUNT
	.align		4
.L_6:
        /*0018*/ 	.byte	0x04, 0x2f
        /*001a*/ 	.short	(.L_8 - .L_7)
	.align		4
.L_7:
        /*001c*/ 	.word	index@(_Z8adding10Pi)
        /*0020*/ 	.word	0x00000018


	//----- nvinfo : EIATTR_FRAME_SIZE
	.align		4
.L_8:
        /*0024*/ 	.byte	0x04, 0x11
        /*0026*/ 	.short	(.L_10 - .L_9)
	.align		4
.L_9:
        /*0028*/ 	.word	index@(_Z8adding10Pi)
        /*002c*/ 	.word	0x00000008


	//----- nvinfo : EIATTR_MIN_STACK_SIZE
	.align		4
.L_10:
        /*0030*/ 	.byte	0x04, 0x12
        /*0032*/ 	.short	(.L_12 - .L_11)
	.align		4
.L_11:
        /*0034*/ 	.word	index@(_Z8adding10Pi)
        /*0038*/ 	.word	0x00000008


	//----- nvinfo : EIATTR_MIN_STACK_SIZE
	.align		4
.L_12:
        /*003c*/ 	.byte	0x04, 0x12
        /*003e*/ 	.short	(.L_14 - .L_13)
	.align		4
.L_13:
        /*0040*/ 	.word	index@(_Z10printArrayPi)
        /*0044*/ 	.word	0x00000008
.L_14:


//--------------------- .nv.compat                --------------------------
	.section	.nv.compat,"",@"SHT_CUDA_COMPAT_INFO"
	.align	4
        /*0000*/ 	.byte	0x02, 0x09, 0x00, 0x00, 0x02, 0x02, 0x01, 0x00, 0x02, 0x05, 0x05, 0x00, 0x03, 0x07, 0x01, 0x01
        /*0010*/ 	.byte	0x02, 0x03, 0x00, 0x00, 0x02, 0x06, 0x01, 0x00, 0x04, 0x0b, 0x08, 0x00, 0x09, 0x00, 0x00, 0x00
        /*0020*/ 	.byte	0x00, 0x00, 0x00, 0x00


//--------------------- .nv.info._Z8adding10Pi    --------------------------
	.section	.nv.info._Z8adding10Pi,"",@"SHT_CUDA_INFO"
	.sectionflags	@""
	.align	4


	//----- nvinfo : EIATTR_CUDA_API_VERSION
	.align		4
        /*0000*/ 	.byte	0x04, 0x37
        /*0002*/ 	.short	(.L_16 - .L_15)
.L_15:
        /*0004*/ 	.word	0x00000082


	//----- nvinfo : EIATTR_KPARAM_INFO
	.align		4
.L_16:
        /*0008*/ 	.byte	0x04, 0x17
        /*000a*/ 	.short	(.L_18 - .L_17)
.L_17:
        /*000c*/ 	.word	0x00000000
        /*0010*/ 	.short	0x0000
        /*0012*/ 	.short	0x0000
        /*0014*/ 	.byte	0x00, 0xf5, 0x21, 0x00


	//----- nvinfo : EIATTR_SPARSE_MMA_MASK
	.align		4
.L_18:
        /*0018*/ 	.byte	0x03, 0x50
        /*001a*/ 	.short	0x0000


	//----- nvinfo : EIATTR_MAXREG_COUNT
	.align		4
        /*001c*/ 	.byte	0x03, 0x1b
        /*001e*/ 	.short	0x00ff


	//----- nvinfo : EIATTR_EXTERNS
	.align		4
        /*0020*/ 	.byte	0x04, 0x0f
        /*0022*/ 	.short	(.L_20 - .L_19)


	//   ....[0]....
	.align		4
.L_19:
        /*0024*/ 	.word	index@(vprintf)


	//----- nvinfo : EIATTR_MERCURY_ISA_VERSION
	.align		4
.L_20:
        /*0028*/ 	.byte	0x03, 0x5f
        /*002a*/ 	.short	0x0101


	//----- nvinfo : EIATTR_VRC_CTA_INIT_COUNT
	.align		4
        /*002c*/ 	.byte	0x02, 0x4a
	.zero		1
	.zero		1


	//----- nvinfo : EIATTR_SYSCALL_OFFSETS
	.align		4
        /*0030*/ 	.byte	0x04, 0x46
        /*0032*/ 	.short	(.L_22 - .L_21)


	//   ....[0]....
.L_21:
        /*0034*/ 	.word	0x00000190


	//----- nvinfo : EIATTR_EXIT_INSTR_OFFSETS
	.align		4
.L_22:
        /*0038*/ 	.byte	0x04, 0x1c
        /*003a*/ 	.short	(.L_24 - .L_23)


	//   ....[0]....
.L_23:
        /*003c*/ 	.word	0x000000b0


	//   ....[1]....
        /*0040*/ 	.word	0x000001a0


	//----- nvinfo : EIATTR_CRS_STACK_SIZE
	.align		4
.L_24:
        /*0044*/ 	.byte	0x04, 0x1e
        /*0046*/ 	.short	(.L_26 - .L_25)
.L_25:
        /*0048*/ 	.word	0x00000000


	//----- nvinfo : EIATTR_CBANK_PARAM_SIZE
	.align		4
.L_26:
        /*004c*/ 	.byte	0x03, 0x19
        /*004e*/ 	.short	0x0008


	//----- nvinfo : EIATTR_PARAM_CBANK
	.align		4
        /*0050*/ 	.byte	0x04, 0x0a
        /*0052*/ 	.short	(.L_28 - .L_27)
	.align		4
.L_27:
        /*0054*/ 	.word	index@(.nv.constant0._Z8adding10Pi)
        /*0058*/ 	.short	0x0380
        /*005a*/ 	.short	0x0008


	//----- nvinfo : EIATTR_SW_WAR
	.align		4
.L_28:
        /*005c*/ 	.byte	0x04, 0x36
        /*005e*/ 	.short	(.L_30 - .L_29)
.L_29:
        /*0060*/ 	.word	0x00000008
.L_30:


//--------------------- .nv.info._Z10printArrayPi --------------------------
	.section	.nv.info._Z10printArrayPi,"",@"SHT_CUDA_INFO"
	.sectionflags	@""
	.align	4


	//----- nvinfo : EIATTR_CUDA_API_VERSION
	.align		4
        /*0000*/ 	.byte	0x04, 0x37
        /*0002*/ 	.short	(.L_32 - .L_31)
.L_31:
        /*0004*/ 	.word	0x00000082


	//----- nvinfo : EIATTR_KPARAM_INFO
	.align		4
.L_32:
        /*0008*/ 	.byte	0x04, 0x17
        /*000a*/ 	.short	(.L_34 - .L_33)
.L_33:
        /*000c*/ 	.word	0x00000000
        /*0010*/ 	.short	0x0000
        /*0012*/ 	.short	0x0000
        /*0014*/ 	.byte	0x00, 0xf5, 0x21, 0x00


	//----- nvinfo : EIATTR_SPARSE_MMA_MASK
	.align		4
.L_34:
        /*0018*/ 	.byte	0x03, 0x50
        /*001a*/ 	.short	0x0000


	//----- nvinfo : EIATTR_MAXREG_COUNT
	.align		4
        /*001c*/ 	.byte	0x03, 0x1b
        /*001e*/ 	.short	0x00ff


	//----- nvinfo : EIATTR_EXTERNS
	.align		4
        /*0020*/ 	.byte	0x04, 0x0f
        /*0022*/ 	.short	(.L_36 - .L_35)


	//   ....[0]....
	.align		4
.L_35:
        /*0024*/ 	.word	index@(vprintf)


	//----- nvinfo : EIATTR_MERCURY_ISA_VERSION
	.align		4
.L_36:
        /*0028*/ 	.byte	0x03, 0x5f
        /*002a*/ 	.short	0x0101


	//----- nvinfo : EIATTR_VRC_CTA_INIT_COUNT
	.align		4
        /*002c*/ 	.byte	0x02, 0x4a
	.zero		1
	.zero		1


	//----- nvinfo : EIATTR_SYSCALL_OFFSETS
	.align		4
        /*0030*/ 	.byte	0x04, 0x46
        /*0032*/ 	.short	(.L_38 - .L_37)


	//   ....[0]....
.L_37:
        /*0034*/ 	.word	0x00000180


	//   ....[1]....
        /*0038*/ 	.word	0x00000210


	//----- nvinfo : EIATTR_EXIT_INSTR_OFFSETS
	.align		4
.L_38:
        /*003c*/ 	.byte	0x04, 0x1c
        /*003e*/ 	.short	(.L_40 - .L_39)


	//   ....[0]....
.L_39:
        /*0040*/ 	.word	0x00000220


	//----- nvinfo : EIATTR_CRS_STACK_SIZE
	.align		4
.L_40:
        /*0044*/ 	.byte	0x04, 0x1e
        /*0046*/ 	.short	(.L_42 - .L_41)
.L_41:
        /*0048*/ 	.word	0x00000000


	//----- nvinfo : EIATTR_CBANK_PARAM_SIZE
	.align		4
.L_42:
        /*004c*/ 	.byte	0x03, 0x19
        /*004e*/ 	.short	0x0008


	//----- nvinfo : EIATTR_PARAM_CBANK
	.align		4
        /*0050*/ 	.byte	0x04, 0x0a
        /*0052*/ 	.short	(.L_44 - .L_43)
	.align		4
.L_43:
        /*0054*/ 	.word	index@(.nv.constant0._Z10printArrayPi)
        /*0058*/ 	.short	0x0380
        /*005a*/ 	.short	0x0008


	//----- nvinfo : EIATTR_SW_WAR
	.align		4
.L_44:
        /*005c*/ 	.byte	0x04, 0x36
        /*005e*/ 	.short	(.L_46 - .L_45)
.L_45:
        /*0060*/ 	.word	0x00000008
.L_46:


//--------------------- .nv.callgraph             --------------------------
	.section	.nv.callgraph,"",@"SHT_CUDA_CALLGRAPH"
	.align	4
	.sectionentsize	8
	.align		4
        /*0000*/ 	.word	0x00000000
	.align		4
        /*0004*/ 	.word	0xffffffff
	.align		4
        /*0008*/ 	.word	index@(_Z8adding10Pi)
	.align		4
        /*000c*/ 	.word	index@(vprintf)
	.align		4
        /*0010*/ 	.word	index@(_Z10printArrayPi)
	.align		4
        /*0014*/ 	.word	index@(vprintf)
	.align		4
        /*0018*/ 	.word	0x00000000
	.align		4
        /*001c*/ 	.word	0xfffffffe
	.align		4
        /*0020*/ 	.word	0x00000000
	.align		4
        /*0024*/ 	.word	0xfffffffd
	.align		4
        /*0028*/ 	.word	0x00000000
	.align		4
        /*002c*/ 	.word	0xfffffffc


//--------------------- .nv.constant4             --------------------------
	.section	.nv.constant4,"a",@progbits
	.align	8
	.align		8
.nv.constant4:
        /*0000*/ 	.dword	vprintf
	.align		8
        /*0008*/ 	.dword	$str
	.align		8
        /*0010*/ 	.dword	$str$1
	.align		8
        /*0018*/ 	.dword	$str$2


//--------------------- .text._Z8adding10Pi       --------------------------
	.section	.text._Z8adding10Pi,"ax",@progbits
	.align	128
        .global         _Z8adding10Pi
        .type           _Z8adding10Pi,@function
        .size           _Z8adding10Pi,(.L_x_6 - _Z8adding10Pi)
        .other          _Z8adding10Pi,@"STO_CUDA_ENTRY STV_DEFAULT"
_Z8adding10Pi:
.text._Z8adding10Pi:
[----:B------:R-:W0:Y:S01]  /*0000*/  LDC R1, c[0x0][0x37c] ;  /* 0x0000df00ff017b82 */ /* 0x000e220000000800 */
[----:B------:R-:W1:Y:S01]  /*0010*/  S2R R0, SR_TID.X ;  /* 0x0000000000007919 */ /* 0x000e620000002100 */
[----:B------:R-:W2:Y:S06]  /*0020*/  LDCU UR5, c[0x0][0x2fc] ;  /* 0x00005f80ff0577ac */ /* 0x000eac0008000800 */
[----:B------:R-:W1:Y:S01]  /*0030*/  S2UR UR6, SR_CTAID.X ;  /* 0x00000000000679c3 */ /* 0x000e620000002500 */
[----:B0-----:R-:W-:Y:S01]  /*0040*/  VIADD R1, R1, 0xfffffff8 ;  /* 0xfffffff801017836 */ /* 0x001fe20000000000 */
[----:B------:R-:W0:Y:S06]  /*0050*/  LDCU UR4, c[0x0][0x2f8] ;  /* 0x00005f00ff0477ac */ /* 0x000e2c0008000800 */
[----:B------:R-:W1:Y:S01]  /*0060*/  LDC R5, c[0x0][0x360] ;  /* 0x0000d800ff057b82 */ /* 0x000e620000000800 */
[----:B0-----:R-:W-:-:S04]  /*0070*/  IADD3 R6, P1, PT, R1, UR4, RZ ;  /* 0x0000000401067c10 */ /* 0x001fc8000ff3e0ff */
[----:B--2---:R-:W-:Y:S01]  /*0080*/  IADD3.X R7, PT, PT, RZ, UR5, RZ, P1, !PT ;  /* 0x00000005ff077c10 */ /* 0x004fe20008ffe4ff */
[----:B-1----:R-:W-:-:S05]  /*0090*/  IMAD R5, R5, UR6, R0 ;  /* 0x0000000605057c24 */ /* 0x002fca000f8e0200 */
[----:B------:R-:W-:-:S13]  /*00a0*/  ISETP.GT.AND P0, PT, R5, 0x2, PT ;  /* 0x000000020500780c */ /* 0x000fda0003f04270 */
[----:B------:R-:W-:Y:S05]  /*00b0*/  @P0 EXIT ;  /* 0x000000000000094d */ /* 0x000fea0003800000 */
[----:B------:R-:W0:Y:S01]  /*00c0*/  LDC.64 R2, c[0x0][0x380] ;  /* 0x0000e000ff027b82 */ /* 0x000e220000000a00 */
[----:B------:R-:W1:Y:S01]  /*00d0*/  LDCU.64 UR4, c[0x0][0x358] ;  /* 0x00006b00ff0477ac */ /* 0x000e620008000a00 */
[----:B------:R-:W-:Y:S01]  /*00e0*/  MOV R8, 0x0 ;  /* 0x0000000000087802 */ /* 0x000fe20000000f00 */
[----:B------:R-:W2:Y:S01]  /*00f0*/  LDCU.64 UR6, c[0x4][0x18] ;  /* 0x01000300ff0677ac */ /* 0x000ea20008000a00 */
[----:B0-----:R-:W-:-:S05]  /*0100*/  IMAD.WIDE R2, R5, 0x4, R2 ;  /* 0x0000000405027825 */ /* 0x001fca00078e0202 */
[----:B-1----:R-:W3:Y:S01]  /*0110*/  LDG.E R0, desc[UR4][R2.64] ;  /* 0x0000000402007981 */ /* 0x002ee2000c1e1900 */
[----:B------:R-:W0:Y:S01]  /*0120*/  LDC.64 R8, c[0x4][R8] ;  /* 0x0100000008087b82 */ /* 0x000e220000000a00 */
[----:B--2---:R-:W-:Y:S01]  /*0130*/  MOV R4, UR6 ;  /* 0x0000000600047c02 */ /* 0x004fe20008000f00 */
[----:B------:R-:W-:Y:S02]  /*0140*/  IMAD.U32 R5, RZ, RZ, UR7 ;  /* 0x00000007ff057e24 */ /* 0x000fe4000f8e00ff */
[----:B---3--:R-:W-:-:S05]  /*0150*/  VIADD R0, R0, 0xa ;  /* 0x0000000a00007836 */ /* 0x008fca0000000000 */
[----:B------:R1:W-:Y:S04]  /*0160*/  STG.E desc[UR4][R2.64], R0 ;  /* 0x0000000002007986 */ /* 0x0003e8000c101904 */
[----:B0-----:R1:W-:Y:S02]  /*0170*/  STL [R1], R0 ;  /* 0x0000000001007387 */ /* 0x0013e40000100800 */
[----:B------:R-:W-:-:S07]  /*0180*/  LEPC R20, `(.L_x_0) ;  /* 0x000000001014794e */ /* 0x000fce0000000000 */
[----:B-1----:R-:W-:Y:S05]  /*0190*/  CALL.ABS.NOINC R8 ;  /* 0x0000000008007343 */ /* 0x002fea0003c00000 */
.L_x_0:
[----:B------:R-:W-:Y:S05]  /*01a0*/  EXIT ;  /* 0x000000000000794d */ /* 0x000fea0003800000 */
.L_x_1:
[----:B------:R-:W-:-:S00]  /*01b0*/  BRA `(.L_x_1) ;  /* 0xfffffffc00fc7947 */ /* 0x000fc0000383ffff */
[----:B------:R-:W-:-:S00]  /*01c0*/  NOP ;  /* 0x0000000000007918 */ /* 0x000fc00000000000 */
        /* <DEDUP_REMOVED lines=11> */
.L_x_6:


//--------------------- .text._Z10printArrayPi    --------------------------
	.section	.text._Z10printArrayPi,"ax",@progbits
	.align	128
        .global         _Z10printArrayPi
        .type           _Z10printArrayPi,@function
        .size           _Z10printArrayPi,(.L_x_7 - _Z10printArrayPi)
        .other          _Z10printArrayPi,@"STO_CUDA_ENTRY STV_DEFAULT"
_Z10printArrayPi:
.text._Z10printArrayPi:
[----:B------:R-:W0:Y:S01]  /*0000*/  LDC R1, c[0x0][0x37c] ;  /* 0x0000df00ff017b82 */ /* 0x000e220000000800 */
[----:B------:R-:W1:Y:S01]  /*0010*/  S2R R3, SR_TID.X ;  /* 0x0000000000037919 */ /* 0x000e620000002100 */
[----:B------:R-:W2:Y:S06]  /*0020*/  LDCU UR5, c[0x0][0x2fc] ;  /* 0x00005f80ff0577ac */ /* 0x000eac0008000800 */
[----:B------:R-:W1:Y:S01]  /*0030*/  S2UR UR6, SR_CTAID.X ;  /* 0x00000000000679c3 */ /* 0x000e620000002500 */
[----:B0-----:R-:W-:Y:S01]  /*0040*/  VIADD R1, R1, 0xfffffff8 ;  /* 0xfffffff801017836 */ /* 0x001fe20000000000 */
[----:B------:R-:W-:Y:S01]  /*0050*/  BSSY.RECONVERGENT B6, `(.L_x_2) ;  /* 0x0000014000067945 */ /* 0x000fe20003800200 */
[----:B------:R-:W0:Y:S05]  /*0060*/  LDCU UR4, c[0x0][0x2f8] ;  /* 0x00005f00ff0477ac */ /* 0x000e2a0008000800 */
[----:B------:R-:W1:Y:S01]  /*0070*/  LDC R2, c[0x0][0x360] ;  /* 0x0000d800ff027b82 */ /* 0x000e620000000800 */
[----:B0-----:R-:W-:-:S05]  /*0080*/  IADD3 R6, P1, PT, R1, UR4, RZ ;  /* 0x0000000401067c10 */ /* 0x001fca000ff3e0ff */
[----:B--2---:R-:W-:Y:S02]  /*0090*/  IMAD.X R7, RZ, RZ, UR5, P1 ;  /* 0x00000005ff077e24 */ /* 0x004fe400088e06ff */
[----:B-1----:R-:W-:-:S05]  /*00a0*/  IMAD R2, R2, UR6, R3 ;  /* 0x0000000602027c24 */ /* 0x002fca000f8e0203 */
[----:B------:R-:W-:-:S13]  /*00b0*/  ISETP.GT.AND P0, PT, R2, 0x2, PT ;  /* 0x000000020200780c */ /* 0x000fda0003f04270 */
[----:B------:R-:W-:Y:S05]  /*00c0*/  @P0 BRA `(.L_x_3) ;  /* 0x0000000000300947 */ /* 0x000fea0003800000 */
[----:B------:R-:W0:Y:S01]  /*00d0*/  LDC.64 R8, c[0x0][0x380] ;  /* 0x0000e000ff087b82 */ /* 0x000e220000000a00 */
[----:B------:R-:W1:Y:S01]  /*00e0*/  LDCU.64 UR4, c[0x0][0x358] ;  /* 0x00006b00ff0477ac */ /* 0x000e620008000a00 */
[----:B0-----:R-:W-:-:S05]  /*00f0*/  IMAD.WIDE R8, R2, 0x4, R8 ;  /* 0x0000000402087825 */ /* 0x001fca00078e0208 */
[----:B-1----:R-:W2:Y:S01]  /*0100*/  LDG.E R3, desc[UR4][R8.64] ;  /* 0x0000000408037981 */ /* 0x002ea2000c1e1900 */
[----:B------:R-:W-:Y:S01]  /*0110*/  MOV R0, 0x0 ;  /* 0x0000000000007802 */ /* 0x000fe20000000f00 */
[----:B------:R-:W0:Y:S03]  /*0120*/  LDCU.64 UR4, c[0x4][0x8] ;  /* 0x01000100ff0477ac */ /* 0x000e260008000a00 */
[----:B------:R1:W3:Y:S01]  /*0130*/  LDC.64 R10, c[0x4][R0] ;  /* 0x01000000000a7b82 */ /* 0x0002e20000000a00 */
[----:B0-----:R-:W-:Y:S01]  /*0140*/  IMAD.U32 R4, RZ, RZ, UR4 ;  /* 0x00000004ff047e24 */ /* 0x001fe2000f8e00ff */
[----:B------:R-:W-:Y:S01]  /*0150*/  MOV R5, UR5 ;  /* 0x0000000500057c02 */ /* 0x000fe20008000f00 */
[----:B--23--:R1:W-:Y:S06]  /*0160*/  STL.64 [R1], R2 ;  /* 0x0000000201007387 */ /* 0x00c3ec0000100a00 */
[----:B------:R-:W-:-:S07]  /*0170*/  LEPC R20, `(.L_x_3) ;  /* 0x000000001014794e */ /* 0x000fce0000000000 */
[----:B-1----:R-:W-:Y:S05]  /*0180*/  CALL.ABS.NOINC R10 ;  /* 0x000000000a007343 */ /* 0x002fea0003c00000 */
.L_x_3:
[----:B------:R-:W-:Y:S05]  /*0190*/  BSYNC.RECONVERGENT B6 ;  /* 0x0000000000067941 */ /* 0x000fea0003800200 */
.L_x_2:
[----:B------:R-:W-:Y:S01]  /*01a0*/  MOV R0, 0x0 ;  /* 0x0000000000007802 */ /* 0x000fe20000000f00 */
[----:B------:R-:W0:Y:S01]  /*01b0*/  LDCU.64 UR4, c[0x4][0x10] ;  /* 0x01000200ff0477ac */ /* 0x000e220008000a00 */
[----:B------:R-:W-:Y:S02]  /*01c0*/  CS2R R6, SRZ ;  /* 0x0000000000067805 */ /* 0x000fe4000001ff00 */
[----:B------:R1:W2:Y:S01]  /*01d0*/  LDC.64 R2, c[0x4][R0] ;  /* 0x0100000000027b82 */ /* 0x0002a20000000a00 */
[----:B0-----:R-:W-:Y:S01]  /*01e0*/  IMAD.U32 R4, RZ, RZ, UR4 ;  /* 0x00000004ff047e24 */ /* 0x001fe2000f8e00ff */
[----:B-1----:R-:W-:-:S07]  /*01f0*/  MOV R5, UR5 ;  /* 0x0000000500057c02 */ /* 0x002fce0008000f00 */
[----:B------:R-:W-:-:S07]  /*0200*/  LEPC R20, `(.L_x_4) ;  /* 0x000000001014794e */ /* 0x000fce0000000000 */
[----:B--2---:R-:W-:Y:S05]  /*0210*/  CALL.ABS.NOINC R2 ;  /* 0x0000000002007343 */ /* 0x004fea0003c00000 */
.L_x_4:
[----:B------:R-:W-:Y:S05]  /*0220*/  EXIT ;  /* 0x000000000000794d */ /* 0x000fea0003800000 */
.L_x_5:
        /* <DEDUP_REMOVED lines=13> */
.L_x_7:


//--------------------- .nv.global.init           --------------------------
	.section	.nv.global.init,"aw",@progbits
.nv.global.init:
	.type		$str$2,@object
	.size		$str$2,($str - $str$2)
$str$2:
        /*0000*/ 	.byte	0x25, 0x64, 0x0a, 0x00
	.type		$str,@object
	.size		$str,($str$1 - $str)
$str:
        /*0004*/ 	.byte	0x61, 0x72, 0x72, 0x61, 0x79, 0x5b, 0x25, 0x64, 0x5d, 0x3a, 0x20, 0x25, 0x64, 0x0a, 0x00
	.type		$str$1,@object
	.size		$str$1,(.L_1 - $str$1)
$str$1:
        /*0013*/ 	.byte	0x61, 0x64, 0x64, 0x69, 0x6e, 0x67, 0x20, 0x31, 0x30, 0x20, 0x74, 0x6f, 0x20, 0x65, 0x76, 0x65
        /*0023*/ 	.byte	0x72, 0x79, 0x20, 0x65, 0x6c, 0x65, 0x6d, 0x65, 0x6e, 0x74, 0x20, 0x69, 0x6e, 0x20, 0x74, 0x68
        /*0033*/ 	.byte	0x65, 0x20, 0x61, 0x72, 0x72, 0x61, 0x79, 0x0a, 0x00
.L_1:


//--------------------- .nv.shared.reserved.0     --------------------------
	.section	.nv.shared.reserved.0,"aw",@nobits
	.weak		__nv_reservedSMEM_offset_0_alias
	.size		__nv_reservedSMEM_offset_0_alias, 0, 64
	.other		__nv_reservedSMEM_offset_0_alias,@"STO_CUDA_RESERVED_SHARED STV_DEFAULT"
__nv_reservedSMEM_offset_0_alias:
	.zero		0
	.zero		64


//--------------------- .nv.constant0._Z8adding10Pi --------------------------
	.section	.nv.constant0._Z8adding10Pi,"a",@progbits
	.sectionflags	@""
	.align	4
.nv.constant0._Z8adding10Pi:
	.zero		904


//--------------------- .nv.constant0._Z10printArrayPi --------------------------
	.section	.nv.constant0._Z10printArrayPi,"a",@progbits
	.sectionflags	@""
	.align	4
.nv.constant0._Z10printArrayPi:
	.zero		904


//--------------------- SYMBOLS --------------------------

	.type		.nv.reservedSmem.offset0,@object
	.size		.nv.reservedSmem.offset0,0x4
	.type		vprintf,@function
